	.headerflags	@"EF_CUDA_TEXMODE_UNIFIED EF_CUDA_64BIT_ADDRESS EF_CUDA_ACCELERATORS EF_CUDA_SM90 EF_CUDA_VIRTUAL_SM(EF_CUDA_SM90)"
	.elftype	@"ET_EXEC"


//--------------------- .nv.info                  --------------------------
	.section	.nv.info,"",@"SHT_CUDA_INFO"
	.align	4


	//----- nvinfo : EIATTR_REGCOUNT
	.align		4
        /*0000*/ 	.byte	0x04, 0x2f
        /*0002*/ 	.short	(.L_3 - .L_2)
	.align		4
.L_2:
        /*0004*/ 	.word	index@(triton_poi_fused_cat_13)
        /*0008*/ 	.word	0x0000001a


	//----- nvinfo : EIATTR_MIN_STACK_SIZE
	.align		4
.L_3:
        /*000c*/ 	.byte	0x04, 0x12
        /*000e*/ 	.short	(.L_5 - .L_4)
	.align		4
.L_4:
        /*0010*/ 	.word	index@(triton_poi_fused_cat_13)
        /*0014*/ 	.word	0x00000000


	//----- nvinfo : EIATTR_FRAME_SIZE
	.align		4
.L_5:
        /*0018*/ 	.byte	0x04, 0x11
        /*001a*/ 	.short	(.L_7 - .L_6)
	.align		4
.L_6:
        /*001c*/ 	.word	index@(triton_poi_fused_cat_13)
        /*0020*/ 	.word	0x00000000


	//----- nvinfo : EIATTR_MIN_STACK_SIZE
	.align		4
.L_7:
        /*0024*/ 	.byte	0x04, 0x12
        /*0026*/ 	.short	(.L_9 - .L_8)
	.align		4
.L_8:
        /*0028*/ 	.word	index@(triton_poi_fused_cat_13)
        /*002c*/ 	.word	0x00000000
.L_9:


//--------------------- .nv.info.triton_poi_fused_cat_13 --------------------------
	.section	.nv.info.triton_poi_fused_cat_13,"",@"SHT_CUDA_INFO"
	.sectionflags	@""
	.align	4


	//----- nvinfo : EIATTR_CUDA_API_VERSION
	.align		4
        /*0000*/ 	.byte	0x04, 0x37
        /*0002*/ 	.short	(.L_11 - .L_10)
.L_10:
        /*0004*/ 	.word	0x0000007c


	//----- nvinfo : EIATTR_KPARAM_INFO
	.align		4
.L_11:
        /*0008*/ 	.byte	0x04, 0x17
        /*000a*/ 	.short	(.L_13 - .L_12)
.L_12:
        /*000c*/ 	.word	0x00000000
        /*0010*/ 	.short	0x0007
        /*0012*/ 	.short	0x0038
        /*0014*/ 	.byte	0x00, 0xf0, 0x11, 0x00


	//----- nvinfo : EIATTR_KPARAM_INFO
	.align		4
.L_13:
        /*0018*/ 	.byte	0x04, 0x17
        /*001a*/ 	.short	(.L_15 - .L_14)
.L_14:
        /*001c*/ 	.word	0x00000000
        /*0020*/ 	.short	0x0006
        /*0022*/ 	.short	0x0030
        /*0024*/ 	.byte	0x00, 0xf4, 0x21, 0x00


	//----- nvinfo : EIATTR_KPARAM_INFO
	.align		4
.L_15:
        /*0028*/ 	.byte	0x04, 0x17
        /*002a*/ 	.short	(.L_17 - .L_16)
.L_16:
        /*002c*/ 	.word	0x00000000
        /*0030*/ 	.short	0x0005
        /*0032*/ 	.short	0x0028
        /*0034*/ 	.byte	0x00, 0xf4, 0x21, 0x00


	//----- nvinfo : EIATTR_KPARAM_INFO
	.align		4
.L_17:
        /*0038*/ 	.byte	0x04, 0x17
        /*003a*/ 	.short	(.L_19 - .L_18)
.L_18:
        /*003c*/ 	.word	0x00000000
        /*0040*/ 	.short	0x0004
        /*0042*/ 	.short	0x0020
        /*0044*/ 	.byte	0x00, 0xf4, 0x21, 0x00


	//----- nvinfo : EIATTR_KPARAM_INFO
	.align		4
.L_19:
        /*0048*/ 	.byte	0x04, 0x17
        /*004a*/ 	.short	(.L_21 - .L_20)
.L_20:
        /*004c*/ 	.word	0x00000000
        /*0050*/ 	.short	0x0003
        /*0052*/ 	.short	0x0018
        /*0054*/ 	.byte	0x00, 0xf4, 0x21, 0x00


	//----- nvinfo : EIATTR_KPARAM_INFO
	.align		4
.L_21:
        /*0058*/ 	.byte	0x04, 0x17
        /*005a*/ 	.short	(.L_23 - .L_22)
.L_22:
        /*005c*/ 	.word	0x00000000
        /*0060*/ 	.short	0x0002
        /*0062*/ 	.short	0x0010
        /*0064*/ 	.byte	0x00, 0xf4, 0x21, 0x00


	//----- nvinfo : EIATTR_KPARAM_INFO
	.align		4
.L_23:
        /*0068*/ 	.byte	0x04, 0x17
        /*006a*/ 	.short	(.L_25 - .L_24)
.L_24:
        /*006c*/ 	.word	0x00000000
        /*0070*/ 	.short	0x0001
        /*0072*/ 	.short	0x0008
        /*0074*/ 	.byte	0x00, 0xf4, 0x21, 0x00


	//----- nvinfo : EIATTR_KPARAM_INFO
	.align		4
.L_25:
        /*0078*/ 	.byte	0x04, 0x17
        /*007a*/ 	.short	(.L_27 - .L_26)
.L_26:
        /*007c*/ 	.word	0x00000000
        /*0080*/ 	.short	0x0000
        /*0082*/ 	.short	0x0000
        /*0084*/ 	.byte	0x00, 0xf4, 0x21, 0x00


	//----- nvinfo : EIATTR_SPARSE_MMA_MASK
	.align		4
.L_27:
        /*0088*/ 	.byte	0x03, 0x50
        /*008a*/ 	.short	0x0000


	//----- nvinfo : EIATTR_MAXREG_COUNT
	.align		4
        /*008c*/ 	.byte	0x03, 0x1b
        /*008e*/ 	.short	0x00ff


	//----- nvinfo : EIATTR_EXIT_INSTR_OFFSETS
	.align		4
        /*0090*/ 	.byte	0x04, 0x1c
        /*0092*/ 	.short	(.L_29 - .L_28)


	//   ....[0]....
.L_28:
        /*0094*/ 	.word	0x000006c0


	//   ....[1]....
        /*0098*/ 	.word	0x000006e0


	//----- nvinfo : EIATTR_REQNTID
	.align		4
.L_29:
        /*009c*/ 	.byte	0x04, 0x10
        /*009e*/ 	.short	(.L_31 - .L_30)
.L_30:
        /*00a0*/ 	.word	0x00000080
        /*00a4*/ 	.word	0x00000001
        /*00a8*/ 	.word	0x00000001


	//----- nvinfo : EIATTR_CBANK_PARAM_SIZE
	.align		4
.L_31:
        /*00ac*/ 	.byte	0x03, 0x19
        /*00ae*/ 	.short	0x003c


	//----- nvinfo : EIATTR_PARAM_CBANK
	.align		4
        /*00b0*/ 	.byte	0x04, 0x0a
        /*00b2*/ 	.short	(.L_33 - .L_32)
	.align		4
.L_32:
        /*00b4*/ 	.word	index@(.nv.constant0.triton_poi_fused_cat_13)
        /*00b8*/ 	.short	0x0210
        /*00ba*/ 	.short	0x003c


	//----- nvinfo : EIATTR_SW_WAR
	.align		4
.L_33:
        /*00bc*/ 	.byte	0x04, 0x36
        /*00be*/ 	.short	(.L_35 - .L_34)
.L_34:
        /*00c0*/ 	.word	0x00000008
.L_35:


//--------------------- .nv.callgraph             --------------------------
	.section	.nv.callgraph,"",@"SHT_CUDA_CALLGRAPH"
	.align	4
	.sectionentsize	8
	.align		4
        /*0000*/ 	.word	0x00000000
	.align		4
        /*0004*/ 	.word	0xffffffff
	.align		4
        /*0008*/ 	.word	0x00000000
	.align		4
        /*000c*/ 	.word	0xfffffffe
	.align		4
        /*0010*/ 	.word	0x00000000
	.align		4
        /*0014*/ 	.word	0xfffffffd
	.align		4
        /*0018*/ 	.word	0x00000000
	.align		4
        /*001c*/ 	.word	0xfffffffc


//--------------------- .nv.constant4             --------------------------
	.section	.nv.constant4,"a",@progbits
	.align	8
	.align		8
.nv.constant4:
        /*0000*/ 	.dword	_$_str
	.align		8
        /*0008*/ 	.dword	_$_str_$_2


//--------------------- .text.triton_poi_fused_cat_13 --------------------------
	.section	.text.triton_poi_fused_cat_13,"ax",@progbits
	.align	128
        .global         triton_poi_fused_cat_13
        .type           triton_poi_fused_cat_13,@function
        .size           triton_poi_fused_cat_13,(.L_x_1 - triton_poi_fused_cat_13)
        .other          triton_poi_fused_cat_13,@"STO_CUDA_ENTRY STV_DEFAULT"
triton_poi_fused_cat_13:
.text.triton_poi_fused_cat_13:
[----:B------:R-:W0:Y:S01]  /*0000*/  LDC R1, c[0x0][0x28] ;  /* 0x00000a00ff017b82 */ /* 0x000e220000000800 */
[----:B------:R-:W1:Y:S07]  /*0010*/  S2R R0, SR_TID.X ;  /* 0x0000000000007919 */ /* 0x000e6e0000002100 */
[----:B------:R-:W2:Y:S01]  /*0020*/  LDC.64 R16, c[0x0][0x220] ;  /* 0x00008800ff107b82 */ /* 0x000ea20000000a00 */
[----:B------:R-:W-:Y:S01]  /*0030*/  IMAD.MOV.U32 R10, RZ, RZ, RZ ;  /* 0x000000ffff0a7224 */ /* 0x000fe200078e00ff */
[----:B------:R-:W-:Y:S01]  /*0040*/  ULDC.64 UR4, c[0x0][0x208] ;  /* 0x0000820000047ab9 */ /* 0x000fe20000000a00 */
[----:B------:R-:W3:Y:S01]  /*0050*/  S2R R3, SR_CTAID.X ;  /* 0x0000000000037919 */ /* 0x000ee20000002500 */
[----:B------:R-:W-:Y:S01]  /*0060*/  IMAD.MOV.U32 R8, RZ, RZ, RZ ;  /* 0x000000ffff087224 */ /* 0x000fe200078e00ff */
[----:B------:R-:W-:-:S03]  /*0070*/  ULDC.64 UR6, c[0x0][0x238] ;  /* 0x00008e0000067ab9 */ /* 0x000fc60000000a00 */
[----:B------:R-:W4:Y:S08]  /*0080*/  LDC.64 R4, c[0x0][0x210] ;  /* 0x00008400ff047b82 */ /* 0x000f300000000a00 */
[----:B------:R-:W5:Y:S08]  /*0090*/  LDC.64 R14, c[0x0][0x218] ;  /* 0x00008600ff0e7b82 */ /* 0x000f700000000a00 */
[----:B------:R-:W4:Y:S01]  /*00a0*/  LDC.64 R6, c[0x0][0x228] ;  /* 0x00008a00ff067b82 */ /* 0x000f220000000a00 */
[----:B-1----:R-:W-:-:S05]  /*00b0*/  IMAD.SHL.U32 R0, R0, 0x2, RZ ;  /* 0x0000000200007824 */ /* 0x002fca00078e00ff */
[----:B------:R-:W-:-:S05]  /*00c0*/  LOP3.LUT R0, R0, 0xfe, RZ, 0xc0, !PT ;  /* 0x000000fe00007812 */ /* 0x000fca00078ec0ff */
[----:B---3--:R-:W-:-:S05]  /*00d0*/  IMAD R0, R3, 0x100, R0 ;  /* 0x0000010003007824 */ /* 0x008fca00078e0200 */
[----:B------:R-:W-:-:S04]  /*00e0*/  SHF.R.S32.HI R3, RZ, 0x1f, R0 ;  /* 0x0000001fff037819 */ /* 0x000fc80000011400 */
[----:B------:R-:W-:-:S04]  /*00f0*/  LEA.HI R12, R3, R0, RZ, 0x2 ;  /* 0x00000000030c7211 */ /* 0x000fc800078f10ff */
[----:B------:R-:W-:-:S05]  /*0100*/  SHF.R.S32.HI R9, RZ, 0x2, R12 ;  /* 0x00000002ff097819 */ /* 0x000fca000001140c */
[----:B------:R-:W-:-:S05]  /*0110*/  IMAD.HI R2, R9, 0x2aaaaaab, RZ ;  /* 0x2aaaaaab09027827 */ /* 0x000fca00078e02ff */
[----:B------:R-:W-:-:S04]  /*0120*/  SHF.R.U32.HI R3, RZ, 0x1f, R2 ;  /* 0x0000001fff037819 */ /* 0x000fc80000011602 */
[----:B------:R-:W-:-:S05]  /*0130*/  LEA.HI R2, R2, R3, RZ, 0x1e ;  /* 0x0000000302027211 */ /* 0x000fca00078ff0ff */
[----:B------:R-:W-:-:S04]  /*0140*/  IMAD R9, R2, -0x18, R9 ;  /* 0xffffffe802097824 */ /* 0x000fc800078e0209 */
[C---:B--2---:R-:W-:Y:S01]  /*0150*/  IMAD.WIDE R16, R9.reuse, 0x4, R16 ;  /* 0x0000000409107825 */ /* 0x044fe200078e0210 */
[----:B------:R-:W-:-:S04]  /*0160*/  ISETP.GE.AND P2, PT, R9, 0xc, PT ;  /* 0x0000000c0900780c */ /* 0x000fc80003f46270 */
[----:B------:R-:W-:-:S13]  /*0170*/  ISETP.LT.AND P3, PT, R0, 0x180, !P2 ;  /* 0x000001800000780c */ /* 0x000fda0005761270 */
[----:B------:R-:W2:Y:S04]  /*0180*/  @P3 LDG.E.EL R10, desc[UR4][R16.64] ;  /* 0x00000004100a3981 */ /* 0x000ea8000c2e1900 */
[----:B------:R1:W3:Y:S01]  /*0190*/  @P3 LDG.E.EL R8, desc[UR4][R16.64] ;  /* 0x0000000410083981 */ /* 0x0002e2000c2e1900 */
[----:B------:R-:W-:-:S04]  /*01a0*/  IMAD.HI R2, R0, 0x2aaaaaab, RZ ;  /* 0x2aaaaaab00027827 */ /* 0x000fc800078e02ff */
[----:B------:R-:W-:Y:S01]  /*01b0*/  IMAD.MOV.U32 R13, RZ, RZ, RZ ;  /* 0x000000ffff0d7224 */ /* 0x000fe200078e00ff */
[----:B------:R-:W-:Y:S01]  /*01c0*/  SHF.R.U32.HI R3, RZ, 0x1f, R2 ;  /* 0x0000001fff037819 */ /* 0x000fe20000011602 */
[----:B-----5:R-:W-:Y:S01]  /*01d0*/  IMAD.WIDE R22, R9, 0x4, R14 ;  /* 0x0000000409167825 */ /* 0x020fe200078e020e */
[----:B------:R-:W-:Y:S02]  /*01e0*/  CS2R R14, SRZ ;  /* 0x00000000000e7805 */ /* 0x000fe4000001ff00 */
[----:B------:R-:W-:Y:S02]  /*01f0*/  LEA.HI.SX32 R3, R2, R3, 0x1c ;  /* 0x0000000302037211 */ /* 0x000fe400078fe2ff */
[----:B------:R-:W5:Y:S03]  /*0200*/  @P3 LDG.E.EL R13, desc[UR4][R22.64] ;  /* 0x00000004160d3981 */ /* 0x000f66000c2e1900 */
[C---:B------:R-:W-:Y:S01]  /*0210*/  IMAD R18, R3.reuse, -0x60, R0 ;  /* 0xffffffa003127824 */ /* 0x040fe200078e0200 */
[----:B------:R-:W-:Y:S01]  /*0220*/  LOP3.LUT R19, R12, 0xfffffffc, RZ, 0xc0, !PT ;  /* 0xfffffffc0c137812 */ /* 0x000fe200078ec0ff */
[----:B------:R-:W-:Y:S01]  /*0230*/  IMAD R11, R3, 0x30, RZ ;  /* 0x00000030030b7824 */ /* 0x000fe200078e02ff */
[----:B------:R-:W5:Y:S01]  /*0240*/  @P3 LDG.E.EL R14, desc[UR4][R22.64] ;  /* 0x00000004160e3981 */ /* 0x000f62000c2e1900 */
[----:B------:R-:W1:Y:S02]  /*0250*/  LDC.64 R2, c[0x0][0x230] ;  /* 0x00008c00ff027b82 */ /* 0x000e640000000a00 */
[----:B------:R-:W-:-:S04]  /*0260*/  IMAD.IADD R21, R18, 0x1, R11 ;  /* 0x0000000112157824 */ /* 0x000fc800078e020b */
[----:B----4-:R-:W-:Y:S01]  /*0270*/  IMAD.WIDE R20, R21, 0x4, R4 ;  /* 0x0000000415147825 */ /* 0x010fe200078e0204 */
[----:B------:R-:W-:-:S06]  /*0280*/  CS2R R4, SRZ ;  /* 0x0000000000047805 */ /* 0x000fcc000001ff00 */
[----:B------:R4:W5:Y:S01]  /*0290*/  @P3 LDG.E.64 R4, desc[UR4][R20.64] ;  /* 0x0000000414043981 */ /* 0x000962000c1e1b00 */
[----:B-1----:R-:W-:Y:S01]  /*02a0*/  CS2R R16, SRZ ;  /* 0x0000000000107805 */ /* 0x002fe2000001ff00 */
[----:B------:R-:W-:Y:S02]  /*02b0*/  IMAD.MOV.U32 R18, RZ, RZ, RZ ;  /* 0x000000ffff127224 */ /* 0x000fe400078e00ff */
[C---:B------:R-:W-:Y:S02]  /*02c0*/  IMAD.IADD R12, R0.reuse, 0x1, -R19 ;  /* 0x00000001000c7824 */ /* 0x040fe400078e0a13 */
[----:B0-----:R-:W-:Y:S01]  /*02d0*/  IMAD.WIDE R6, R9, 0x4, R6 ;  /* 0x0000000409067825 */ /* 0x001fe200078e0206 */
[----:B------:R-:W-:-:S03]  /*02e0*/  ISETP.GE.AND P0, PT, R0, 0x180, PT ;  /* 0x000001800000780c */ /* 0x000fc60003f06270 */
[C---:B------:R-:W-:Y:S02]  /*02f0*/  IMAD.SHL.U32 R19, R9.reuse, 0x4, RZ ;  /* 0x0000000409137824 */ /* 0x040fe400078e00ff */
[----:B------:R-:W-:Y:S01]  /*0300*/  IMAD.WIDE R2, R9, 0x4, R2 ;  /* 0x0000000409027825 */ /* 0x000fe200078e0202 */
[--C-:B----4-:R-:W-:Y:S01]  /*0310*/  SHF.R.S32.HI R20, RZ, 0x1f, R11.reuse ;  /* 0x0000001fff147819 */ /* 0x110fe2000001140b */
[----:B------:R-:W4:Y:S01]  /*0320*/  @P3 LDG.E.EL R15, desc[UR4][R6.64] ;  /* 0x00000004060f3981 */ /* 0x000f22000c2e1900 */
[----:B------:R-:W-:Y:S02]  /*0330*/  IADD3 R11, P4, P5, R19, R12, R11 ;  /* 0x0000000c130b7210 */ /* 0x000fe40007d9e00b */
[----:B------:R-:W-:Y:S01]  /*0340*/  SHF.R.S32.HI R12, RZ, 0x1f, R12 ;  /* 0x0000001fff0c7819 */ /* 0x000fe2000001140c */
[----:B------:R0:W4:Y:S01]  /*0350*/  @P3 LDG.E.EL R16, desc[UR4][R6.64] ;  /* 0x0000000406103981 */ /* 0x000122000c2e1900 */
[----:B------:R-:W-:-:S03]  /*0360*/  SHF.R.S32.HI R19, RZ, 0x1f, R19 ;  /* 0x0000001fff137819 */ /* 0x000fc60000011413 */
[----:B------:R-:W4:Y:S01]  /*0370*/  @P3 LDG.E.EL R17, desc[UR4][R2.64] ;  /* 0x0000000402113981 */ /* 0x000f22000c2e1900 */
[----:B------:R-:W-:-:S03]  /*0380*/  ISETP.GT.AND P1, PT, R9, 0xb, !P0 ;  /* 0x0000000b0900780c */ /* 0x000fc60004724270 */
[----:B------:R2:W4:Y:S01]  /*0390*/  @P3 LDG.E.EL R18, desc[UR4][R2.64] ;  /* 0x0000000402123981 */ /* 0x000522000c2e1900 */
[----:B------:R-:W-:Y:S02]  /*03a0*/  IADD3.X R12, R19, R12, R20, P4, P5 ;  /* 0x0000000c130c7210 */ /* 0x000fe400027ea414 */
[C---:B0-----:R-:W-:Y:S02]  /*03b0*/  LEA R6, P4, R11.reuse, UR6, 0x2 ;  /* 0x000000060b067c11 */ /* 0x041fe4000f8810ff */
[----:B------:R-:W-:Y:S02]  /*03c0*/  CS2R R20, SRZ ;  /* 0x0000000000147805 */ /* 0x000fe4000001ff00 */
[----:B------:R-:W-:-:S05]  /*03d0*/  LEA.HI.X R7, R11, UR7, R12, 0x2, P4 ;  /* 0x000000070b077c11 */ /* 0x000fca000a0f140c */
[----:B------:R0:W4:Y:S01]  /*03e0*/  @P1 LDG.E.64 R20, desc[UR4][R6.64+-0xc0] ;  /* 0xffff400406141981 */ /* 0x000122000c1e1b00 */
[----:B------:R-:W-:Y:S01]  /*03f0*/  IMAD.MOV.U32 R11, RZ, RZ, 0x3e800000 ;  /* 0x3e800000ff0b7424 */ /* 0x000fe200078e00ff */
[----:B--2---:R-:W-:-:S05]  /*0400*/  SEL R2, R10, RZ, P3 ;  /* 0x000000ff0a027207 */ /* 0x004fca0001800000 */
[----:B------:R-:W-:Y:S01]  /*0410*/  FADD R2, R2, 9.9999997473787516356e-06 ;  /* 0x3727c5ac02027421 */ /* 0x000fe20000000000 */
[----:B---3--:R-:W-:-:S03]  /*0420*/  SEL R8, R8, RZ, P3 ;  /* 0x000000ff08087207 */ /* 0x008fc60001800000 */
[----:B------:R-:W1:Y:S02]  /*0430*/  MUFU.SQRT R3, R2 ;  /* 0x0000000200037308 */ /* 0x000e640000002000 */
[----:B------:R-:W-:-:S06]  /*0440*/  FADD R8, R8, 9.9999997473787516356e-06 ;  /* 0x3727c5ac08087421 */ /* 0x000fcc0000000000 */
[----:B------:R-:W2:Y:S01]  /*0450*/  MUFU.SQRT R9, R8 ;  /* 0x0000000800097308 */ /* 0x000ea20000002000 */
[C---:B-1----:R-:W-:Y:S02]  /*0460*/  FSETP.GT.AND P6, PT, R3.reuse, 8.50705917302346158658e+37, PT ;  /* 0x7e8000000300780b */ /* 0x042fe40003fc4000 */
[----:B------:R-:W-:Y:S02]  /*0470*/  FSETP.GEU.AND P5, PT, R3, 1.175494350822287508e-38, PT ;  /* 0x008000000300780b */ /* 0x000fe40003fae000 */
[----:B------:R-:W-:Y:S02]  /*0480*/  FSEL R10, R11, 1, P6 ;  /* 0x3f8000000b0a7808 */ /* 0x000fe40003000000 */
[----:B--2---:R-:W-:-:S07]  /*0490*/  FSETP.GT.AND P4, PT, R9, 8.50705917302346158658e+37, PT ;  /* 0x7e8000000900780b */ /* 0x004fce0003f84000 */
[----:B------:R-:W-:Y:S01]  /*04a0*/  @P6 FMUL R3, R3, 0.25 ;  /* 0x3e80000003036820 */ /* 0x000fe20000400000 */
[----:B------:R-:W-:-:S03]  /*04b0*/  FSETP.GEU.AND P6, PT, R9, 1.175494350822287508e-38, PT ;  /* 0x008000000900780b */ /* 0x000fc60003fce000 */
[----:B------:R-:W-:Y:S02]  /*04c0*/  @!P5 FMUL R3, R3, 16777216 ;  /* 0x4b8000000303d820 */ /* 0x000fe40000400000 */
[----:B------:R-:W-:-:S04]  /*04d0*/  @P4 FMUL R9, R9, 0.25 ;  /* 0x3e80000009094820 */ /* 0x000fc80000400000 */
[----:B------:R-:W1:Y:S04]  /*04e0*/  MUFU.RCP R3, R3 ;  /* 0x0000000300037308 */ /* 0x000e680000001000 */
[----:B------:R-:W-:Y:S01]  /*04f0*/  @!P6 FMUL R9, R9, 16777216 ;  /* 0x4b8000000909e820 */ /* 0x000fe20000400000 */
[----:B-----5:R-:W-:Y:S02]  /*0500*/  SEL R4, R4, RZ, P3 ;  /* 0x000000ff04047207 */ /* 0x020fe40001800000 */
[----:B------:R-:W-:-:S03]  /*0510*/  SEL R13, R13, RZ, P3 ;  /* 0x000000ff0d0d7207 */ /* 0x000fc60001800000 */
[----:B------:R-:W2:Y:S01]  /*0520*/  MUFU.RCP R9, R9 ;  /* 0x0000000900097308 */ /* 0x000ea20000001000 */
[----:B------:R-:W-:Y:S01]  /*0530*/  @!P5 FMUL R10, R10, 16777216 ;  /* 0x4b8000000a0ad820 */ /* 0x000fe20000400000 */
[----:B0-----:R-:W-:Y:S01]  /*0540*/  FADD R6, R4, -R13 ;  /* 0x8000000d04067221 */ /* 0x001fe20000000000 */
[----:B------:R-:W-:Y:S02]  /*0550*/  FSEL R8, R11, 1, P4 ;  /* 0x3f8000000b087808 */ /* 0x000fe40002000000 */
[----:B------:R-:W-:Y:S01]  /*0560*/  SEL R4, R5, RZ, P3 ;  /* 0x000000ff05047207 */ /* 0x000fe20001800000 */
[----:B-1----:R-:W-:Y:S01]  /*0570*/  FMUL R5, R3, R10 ;  /* 0x0000000a03057220 */ /* 0x002fe20000400000 */
[----:B------:R-:W-:Y:S01]  /*0580*/  SEL R7, R14, RZ, P3 ;  /* 0x000000ff0e077207 */ /* 0x000fe20001800000 */
[----:B------:R-:W0:Y:S01]  /*0590*/  LDC.64 R2, c[0x0][0x240] ;  /* 0x00009000ff027b82 */ /* 0x000e220000000a00 */
[----:B------:R-:W-:Y:S01]  /*05a0*/  @!P6 FMUL R8, R8, 16777216 ;  /* 0x4b8000000808e820 */ /* 0x000fe20000400000 */
[----:B------:R-:W-:-:S02]  /*05b0*/  FMUL R5, R6, R5 ;  /* 0x0000000506057220 */ /* 0x000fc40000400000 */
[----:B------:R-:W-:Y:S01]  /*05c0*/  FADD R4, R4, -R7 ;  /* 0x8000000704047221 */ /* 0x000fe20000000000 */
[----:B--2---:R-:W-:Y:S01]  /*05d0*/  FMUL R9, R9, R8 ;  /* 0x0000000809097220 */ /* 0x004fe20000400000 */
[----:B----4-:R-:W-:Y:S02]  /*05e0*/  SEL R6, R15, RZ, P3 ;  /* 0x000000ff0f067207 */ /* 0x010fe40001800000 */
[----:B------:R-:W-:Y:S01]  /*05f0*/  SEL R16, R16, RZ, P3 ;  /* 0x000000ff10107207 */ /* 0x000fe20001800000 */
[----:B------:R-:W-:Y:S01]  /*0600*/  FMUL R9, R4, R9 ;  /* 0x0000000904097220 */ /* 0x000fe20000400000 */
[----:B------:R-:W-:Y:S02]  /*0610*/  SEL R8, R17, RZ, P3 ;  /* 0x000000ff11087207 */ /* 0x000fe40001800000 */
[----:B------:R-:W-:-:S03]  /*0620*/  SEL R18, R18, RZ, P3 ;  /* 0x000000ff12127207 */ /* 0x000fc60001800000 */
[----:B------:R-:W-:Y:S02]  /*0630*/  FFMA R4, R5, R6, R8 ;  /* 0x0000000605047223 */ /* 0x000fe40000000008 */
[----:B------:R-:W-:-:S03]  /*0640*/  FFMA R18, R9, R16, R18 ;  /* 0x0000001009127223 */ /* 0x000fc60000000012 */
[----:B------:R-:W-:Y:S02]  /*0650*/  FSETP.GEU.AND P3, PT, R4, RZ, PT ;  /* 0x000000ff0400720b */ /* 0x000fe40003f6e000 */
[----:B------:R-:W-:Y:S01]  /*0660*/  FSETP.GEU.AND P4, PT, R18, RZ, PT ;  /* 0x000000ff1200720b */ /* 0x000fe20003f8e000 */
[----:B0-----:R-:W-:Y:S01]  /*0670*/  IMAD.WIDE R2, R0, 0x4, R2 ;  /* 0x0000000400027825 */ /* 0x001fe200078e0202 */
[----:B------:R-:W-:Y:S02]  /*0680*/  FSEL R4, R4, RZ, P3 ;  /* 0x000000ff04047208 */ /* 0x000fe40001800000 */
[----:B------:R-:W-:Y:S02]  /*0690*/  FSEL R5, R18, RZ, P4 ;  /* 0x000000ff12057208 */ /* 0x000fe40002000000 */
[----:B------:R-:W-:Y:S02]  /*06a0*/  @P2 SEL R4, R20, RZ, P1 ;  /* 0x000000ff14042207 */ /* 0x000fe40000800000 */
[----:B------:R-:W-:Y:S01]  /*06b0*/  @P2 SEL R5, R21, RZ, P1 ;  /* 0x000000ff15052207 */ /* 0x000fe20000800000 */
[----:B------:R-:W-:Y:S06]  /*06c0*/  @P0 EXIT ;  /* 0x000000000000094d */ /* 0x000fec0003800000 */
[----:B------:R-:W-:Y:S01]  /*06d0*/  STG.E.64 desc[UR4][R2.64], R4 ;  /* 0x0000000402007986 */ /* 0x000fe2000c101b04 */
[----:B------:R-:W-:Y:S05]  /*06e0*/  EXIT ;  /* 0x000000000000794d */ /* 0x000fea0003800000 */
.L_x_0:
[----:B------:R-:W-:-:S00]  /*06f0*/  BRA `(.L_x_0) ;  /* 0xfffffffc00fc7947 */ /* 0x000fc0000383ffff */
[----:B------:R-:W-:-:S00]  /*0700*/  NOP ;  /* 0x0000000000007918 */ /* 0x000fc00000000000 */
[----:B------:R-:W-:-:S00]  /*0710*/  NOP ;  /* 0x0000000000007918 */ /* 0x000fc00000000000 */
[----:B------:R-:W-:-:S00]  /*0720*/  NOP ;  /* 0x0000000000007918 */ /* 0x000fc00000000000 */
[----:B------:R-:W-:-:S00]  /*0730*/  NOP ;  /* 0x0000000000007918 */ /* 0x000fc00000000000 */
[----:B------:R-:W-:-:S00]  /*0740*/  NOP ;  /* 0x0000000000007918 */ /* 0x000fc00000000000 */
[----:B------:R-:W-:-:S00]  /*0750*/  NOP ;  /* 0x0000000000007918 */ /* 0x000fc00000000000 */
[----:B------:R-:W-:-:S00]  /*0760*/  NOP ;  /* 0x0000000000007918 */ /* 0x000fc00000000000 */
[----:B------:R-:W-:-:S00]  /*0770*/  NOP ;  /* 0x0000000000007918 */ /* 0x000fc00000000000 */
.L_x_1:


//--------------------- .nv.global.init           --------------------------
	.section	.nv.global.init,"aw",@progbits
.nv.global.init:
	.type		_$_str,@object
	.size		_$_str,(_$_str_$_2 - _$_str)
_$_str:
        /*0000*/ 	.byte	0x5f, 0x5f, 0x43, 0x55, 0x44, 0x41, 0x5f, 0x46, 0x54, 0x5a, 0x00
	.type		_$_str_$_2,@object
	.size		_$_str_$_2,(.L_1 - _$_str_$_2)
_$_str_$_2:
        /*000b*/ 	.byte	0x5f, 0x5f, 0x43, 0x55, 0x44, 0x41, 0x5f, 0x50, 0x52, 0x45, 0x43, 0x5f, 0x53, 0x51, 0x52, 0x54
        /*001b*/ 	.byte	0x00
.L_1:


//--------------------- .nv.constant0.triton_poi_fused_cat_13 --------------------------
	.section	.nv.constant0.triton_poi_fused_cat_13,"a",@progbits
	.sectionflags	@""
	.align	4
.nv.constant0.triton_poi_fused_cat_13:
	.zero		588
